//
// Generated by NVIDIA NVVM Compiler
//
// Compiler Build ID: CL-36424714
// Cuda compilation tools, release 13.0, V13.0.88
// Based on NVVM 20.0.0
//

.version 9.0
.target sm_100
.address_size 64

	// .globl	_Z22simplestDeviceFunctionPi

.visible .entry _Z22simplestDeviceFunctionPi(
	.param .u64 .ptr .align 1 _Z22simplestDeviceFunctionPi_param_0
)
{
	.reg .b32 	%r<2>;
	.reg .b64 	%rd<5>;

	ld.param.u64 	%rd1, [_Z22simplestDeviceFunctionPi_param_0];
	cvta.to.global.u64 	%rd2, %rd1;
	mov.u32 	%r1, %tid.x;
	mul.wide.u32 	%rd3, %r1, 4;
	add.s64 	%rd4, %rd2, %rd3;
	st.global.u32 	[%rd4], %r1;
	ret;

}


// ===== COMPILED SASS (sm_100) =====

	.target	sm_100

	.elftype	@"ET_EXEC"


//--------------------- .note.nv.tkinfo           --------------------------
	.section	.note.nv.tkinfo,"",@"SHT_NOTE"
	.sectionflags	@"SHF_NOTE_NV_TKINFO"
	.tkinfo
        /*0018*/ 	.word	0x00000002
        /*0030*/ 	.string	""
        /*0030*/ 	.string	"ptxas"
        /*0030*/ 	.string	"Cuda compilation tools, release 13.0, V13.0.88"
        /*0030*/ 	.string	"Build cuda_13.0.r13.0/compiler.36424714_0"
        /*0030*/ 	.string	"-arch sm_100 -m 64 "



//--------------------- .note.nv.cuinfo           --------------------------
	.section	.note.nv.cuinfo,"",@"SHT_NOTE"
	.sectionflags	@"SHF_NOTE_NV_CUINFO"
        /*0018*/ 	.short	0x0002
        /*001a*/ 	.short	0x0064
        /*001c*/ 	.short	0x0082
	.zero		2


//--------------------- .nv.info                  --------------------------
	.section	.nv.info,"",@"SHT_CUDA_INFO"
	.align	4


	//----- nvinfo : EIATTR_REGCOUNT
	.align		4
        /*0000*/ 	.byte	0x04, 0x2f
        /*0002*/ 	.short	(.L_1 - .L_0)
	.align		4
.L_0:
        /*0004*/ 	.word	index@(_Z22simplestDeviceFunctionPi)
        /*0008*/ 	.word	0x00000008


	//----- nvinfo : EIATTR_FRAME_SIZE
	.align		4
.L_1:
        /*000c*/ 	.byte	0x04, 0x11
        /*000e*/ 	.short	(.L_3 - .L_2)
	.align		4
.L_2:
        /*0010*/ 	.word	index@(_Z22simplestDeviceFunctionPi)
        /*0014*/ 	.word	0x00000000


	//----- nvinfo : EIATTR_MIN_STACK_SIZE
	.align		4
.L_3:
        /*0018*/ 	.byte	0x04, 0x12
        /*001a*/ 	.short	(.L_5 - .L_4)
	.align		4
.L_4:
        /*001c*/ 	.word	index@(_Z22simplestDeviceFunctionPi)
        /*0020*/ 	.word	0x00000000
.L_5:


//--------------------- .nv.compat                --------------------------
	.section	.nv.compat,"",@"SHT_CUDA_COMPAT_INFO"
	.align	4
        /*0000*/ 	.byte	0x02, 0x09, 0x00, 0x00, 0x02, 0x02, 0x01, 0x00, 0x02, 0x05, 0x05, 0x00, 0x03, 0x07, 0x01, 0x01
        /*0010*/ 	.byte	0x02, 0x03, 0x00, 0x00, 0x02, 0x06, 0x01, 0x00, 0x04, 0x0b, 0x08, 0x00, 0x09, 0x00, 0x00, 0x00
        /*0020*/ 	.byte	0x00, 0x00, 0x00, 0x00


//--------------------- .nv.info._Z22simplestDeviceFunctionPi --------------------------
	.section	.nv.info._Z22simplestDeviceFunctionPi,"",@"SHT_CUDA_INFO"
	.sectionflags	@""
	.align	4


	//----- nvinfo : EIATTR_CUDA_API_VERSION
	.align		4
        /*0000*/ 	.byte	0x04, 0x37
        /*0002*/ 	.short	(.L_7 - .L_6)
.L_6:
        /*0004*/ 	.word	0x00000082


	//----- nvinfo : EIATTR_KPARAM_INFO
	.align		4
.L_7:
        /*0008*/ 	.byte	0x04, 0x17
        /*000a*/ 	.short	(.L_9 - .L_8)
.L_8:
        /*000c*/ 	.word	0x00000000
        /*0010*/ 	.short	0x0000
        /*0012*/ 	.short	0x0000
        /*0014*/ 	.byte	0x00, 0xf5, 0x21, 0x00


	//----- nvinfo : EIATTR_SPARSE_MMA_MASK
	.align		4
.L_9:
        /*0018*/ 	.byte	0x03, 0x50
        /*001a*/ 	.short	0x0000


	//----- nvinfo : EIATTR_MAXREG_COUNT
	.align		4
        /*001c*/ 	.byte	0x03, 0x1b
        /*001e*/ 	.short	0x00ff


	//----- nvinfo : EIATTR_MERCURY_ISA_VERSION
	.align		4
        /*0020*/ 	.byte	0x03, 0x5f
        /*0022*/ 	.short	0x0101


	//----- nvinfo : EIATTR_VRC_CTA_INIT_COUNT
	.align		4
        /*0024*/ 	.byte	0x02, 0x4a
	.zero		1
	.zero		1


	//----- nvinfo : EIATTR_EXIT_INSTR_OFFSETS
	.align		4
        /*0028*/ 	.byte	0x04, 0x1c
        /*002a*/ 	.short	(.L_11 - .L_10)


	//   ....[0]....
.L_10:
        /*002c*/ 	.word	0x00000060


	//----- nvinfo : EIATTR_CBANK_PARAM_SIZE
	.align		4
.L_11:
        /*0030*/ 	.byte	0x03, 0x19
        /*0032*/ 	.short	0x0008


	//----- nvinfo : EIATTR_PARAM_CBANK
	.align		4
        /*0034*/ 	.byte	0x04, 0x0a
        /*0036*/ 	.short	(.L_13 - .L_12)
	.align		4
.L_12:
        /*0038*/ 	.word	index@(.nv.constant0._Z22simplestDeviceFunctionPi)
        /*003c*/ 	.short	0x0380
        /*003e*/ 	.short	0x0008


	//----- nvinfo : EIATTR_SW_WAR
	.align		4
.L_13:
        /*0040*/ 	.byte	0x04, 0x36
        /*0042*/ 	.short	(.L_15 - .L_14)
.L_14:
        /*0044*/ 	.word	0x00000008
.L_15:


//--------------------- .nv.callgraph             --------------------------
	.section	.nv.callgraph,"",@"SHT_CUDA_CALLGRAPH"
	.align	4
	.sectionentsize	8
	.align		4
        /*0000*/ 	.word	0x00000000
	.align		4
        /*0004*/ 	.word	0xffffffff
	.align		4
        /*0008*/ 	.word	0x00000000
	.align		4
        /*000c*/ 	.word	0xfffffffe
	.align		4
        /*0010*/ 	.word	0x00000000
	.align		4
        /*0014*/ 	.word	0xfffffffd
	.align		4
        /*0018*/ 	.word	0x00000000
	.align		4
        /*001c*/ 	.word	0xfffffffc


//--------------------- .text._Z22simplestDeviceFunctionPi --------------------------
	.section	.text._Z22simplestDeviceFunctionPi,"ax",@progbits
	.align	128
        .global         _Z22simplestDeviceFunctionPi
        .type           _Z22simplestDeviceFunctionPi,@function
        .size           _Z22simplestDeviceFunctionPi,(.L_x_1 - _Z22simplestDeviceFunctionPi)
        .other          _Z22simplestDeviceFunctionPi,@"STO_CUDA_ENTRY STV_DEFAULT"
_Z22simplestDeviceFunctionPi:
.text._Z22simplestDeviceFunctionPi:
[----:B------:R-:W-:Y:S01]  /*0000*/  LDC R1, c[0x0][0x37c] ;  /* 0x0000df00ff017b82 */ /* 0x000fe20000000800 */
[----:B------:R-:W0:Y:S07]  /*0010*/  S2R R5, SR_TID.X ;  /* 0x0000000000057919 */ /* 0x000e2e0000002100 */
[----:B------:R-:W0:Y:S01]  /*0020*/  LDC.64 R2, c[0x0][0x380] ;  /* 0x0000e000ff027b82 */ /* 0x000e220000000a00 */
[----:B------:R-:W1:Y:S01]  /*0030*/  LDCU.64 UR4, c[0x0][0x358] ;  /* 0x00006b00ff0477ac */ /* 0x000e620008000a00 */
[----:B0-----:R-:W-:-:S05]  /*0040*/  IMAD.WIDE.U32 R2, R5, 0x4, R2 ;  /* 0x0000000405027825 */ /* 0x001fca00078e0002 */
[----:B-1----:R-:W-:Y:S01]  /*0050*/  STG.E desc[UR4][R2.64], R5 ;  /* 0x0000000502007986 */ /* 0x002fe2000c101904 */
[----:B------:R-:W-:Y:S05]  /*0060*/  EXIT ;  /* 0x000000000000794d */ /* 0x000fea0003800000 */
.L_x_0:
[----:B------:R-:W-:-:S00]  /*0070*/  BRA `(.L_x_0) ;  /* 0xfffffffc00fc7947 */ /* 0x000fc0000383ffff */
[----:B------:R-:W-:-:S00]  /*0080*/  NOP ;  /* 0x0000000000007918 */ /* 0x000fc00000000000 */
[----:B------:R-:W-:-:S00]  /*0090*/  NOP ;  /* 0x0000000000007918 */ /* 0x000fc00000000000 */
[----:B------:R-:W-:-:S00]  /*00a0*/  NOP ;  /* 0x0000000000007918 */ /* 0x000fc00000000000 */
[----:B------:R-:W-:-:S00]  /*00b0*/  NOP ;  /* 0x0000000000007918 */ /* 0x000fc00000000000 */
[----:B------:R-:W-:-:S00]  /*00c0*/  NOP ;  /* 0x0000000000007918 */ /* 0x000fc00000000000 */
[----:B------:R-:W-:-:S00]  /*00d0*/  NOP ;  /* 0x0000000000007918 */ /* 0x000fc00000000000 */
[----:B------:R-:W-:-:S00]  /*00e0*/  NOP ;  /* 0x0000000000007918 */ /* 0x000fc00000000000 */
[----:B------:R-:W-:-:S00]  /*00f0*/  NOP ;  /* 0x0000000000007918 */ /* 0x000fc00000000000 */
.L_x_1:


//--------------------- .nv.shared.reserved.0     --------------------------
	.section	.nv.shared.reserved.0,"aw",@nobits
	.weak		__nv_reservedSMEM_offset_0_alias
	.size		__nv_reservedSMEM_offset_0_alias, 0, 64
	.other		__nv_reservedSMEM_offset_0_alias,@"STO_CUDA_RESERVED_SHARED STV_DEFAULT"
__nv_reservedSMEM_offset_0_alias:
	.zero		0
	.zero		64


//--------------------- .nv.constant0._Z22simplestDeviceFunctionPi --------------------------
	.section	.nv.constant0._Z22simplestDeviceFunctionPi,"a",@progbits
	.sectionflags	@""
	.align	4
.nv.constant0._Z22simplestDeviceFunctionPi:
	.zero		904


//--------------------- SYMBOLS --------------------------

	.type		.nv.reservedSmem.offset0,@object
	.size		.nv.reservedSmem.offset0,0x4
